//
// Generated by NVIDIA NVVM Compiler
//
// Compiler Build ID: CL-36424714
// Cuda compilation tools, release 13.0, V13.0.88
// Based on NVVM 20.0.0
//

.version 9.0
.target sm_100
.address_size 64

	// .globl	_Z18validateCudaKernelPi

.visible .entry _Z18validateCudaKernelPi(
	.param .u64 .ptr .align 1 _Z18validateCudaKernelPi_param_0
)
{
	.reg .pred 	%p<2>;
	.reg .b32 	%r<7>;
	.reg .b64 	%rd<3>;

	ld.param.u64 	%rd1, [_Z18validateCudaKernelPi_param_0];
	mov.u32 	%r1, %tid.x;
	mov.u32 	%r2, %ctaid.x;
	mov.u32 	%r3, %ntid.x;
	mul.lo.s32 	%r4, %r3, %r2;
	neg.s32 	%r5, %r4;
	setp.ne.s32 	%p1, %r1, %r5;
	@%p1 bra 	$L__BB0_2;
	cvta.to.global.u64 	%rd2, %rd1;
	mov.b32 	%r6, 42;
	st.global.u32 	[%rd2], %r6;
$L__BB0_2:
	ret;

}


// ===== COMPILED SASS (sm_100) =====

	.target	sm_100

	.elftype	@"ET_EXEC"


//--------------------- .note.nv.tkinfo           --------------------------
	.section	.note.nv.tkinfo,"",@"SHT_NOTE"
	.sectionflags	@"SHF_NOTE_NV_TKINFO"
	.tkinfo
        /*0018*/ 	.word	0x00000002
        /*0030*/ 	.string	""
        /*0030*/ 	.string	"ptxas"
        /*0030*/ 	.string	"Cuda compilation tools, release 13.0, V13.0.88"
        /*0030*/ 	.string	"Build cuda_13.0.r13.0/compiler.36424714_0"
        /*0030*/ 	.string	"-arch sm_100 -m 64 "



//--------------------- .note.nv.cuinfo           --------------------------
	.section	.note.nv.cuinfo,"",@"SHT_NOTE"
	.sectionflags	@"SHF_NOTE_NV_CUINFO"
        /*0018*/ 	.short	0x0002
        /*001a*/ 	.short	0x0064
        /*001c*/ 	.short	0x0082
	.zero		2


//--------------------- .nv.info                  --------------------------
	.section	.nv.info,"",@"SHT_CUDA_INFO"
	.align	4


	//----- nvinfo : EIATTR_REGCOUNT
	.align		4
        /*0000*/ 	.byte	0x04, 0x2f
        /*0002*/ 	.short	(.L_1 - .L_0)
	.align		4
.L_0:
        /*0004*/ 	.word	index@(_Z18validateCudaKernelPi)
        /*0008*/ 	.word	0x00000008


	//----- nvinfo : EIATTR_FRAME_SIZE
	.align		4
.L_1:
        /*000c*/ 	.byte	0x04, 0x11
        /*000e*/ 	.short	(.L_3 - .L_2)
	.align		4
.L_2:
        /*0010*/ 	.word	index@(_Z18validateCudaKernelPi)
        /*0014*/ 	.word	0x00000000


	//----- nvinfo : EIATTR_MIN_STACK_SIZE
	.align		4
.L_3:
        /*0018*/ 	.byte	0x04, 0x12
        /*001a*/ 	.short	(.L_5 - .L_4)
	.align		4
.L_4:
        /*001c*/ 	.word	index@(_Z18validateCudaKernelPi)
        /*0020*/ 	.word	0x00000000
.L_5:


//--------------------- .nv.compat                --------------------------
	.section	.nv.compat,"",@"SHT_CUDA_COMPAT_INFO"
	.align	4
        /*0000*/ 	.byte	0x02, 0x09, 0x00, 0x00, 0x02, 0x02, 0x01, 0x00, 0x02, 0x05, 0x05, 0x00, 0x03, 0x07, 0x01, 0x01
        /*0010*/ 	.byte	0x02, 0x03, 0x00, 0x00, 0x02, 0x06, 0x01, 0x00, 0x04, 0x0b, 0x08, 0x00, 0x09, 0x00, 0x00, 0x00
        /*0020*/ 	.byte	0x00, 0x00, 0x00, 0x00


//--------------------- .nv.info._Z18validateCudaKernelPi --------------------------
	.section	.nv.info._Z18validateCudaKernelPi,"",@"SHT_CUDA_INFO"
	.sectionflags	@""
	.align	4


	//----- nvinfo : EIATTR_CUDA_API_VERSION
	.align		4
        /*0000*/ 	.byte	0x04, 0x37
        /*0002*/ 	.short	(.L_7 - .L_6)
.L_6:
        /*0004*/ 	.word	0x00000082


	//----- nvinfo : EIATTR_KPARAM_INFO
	.align		4
.L_7:
        /*0008*/ 	.byte	0x04, 0x17
        /*000a*/ 	.short	(.L_9 - .L_8)
.L_8:
        /*000c*/ 	.word	0x00000000
        /*0010*/ 	.short	0x0000
        /*0012*/ 	.short	0x0000
        /*0014*/ 	.byte	0x00, 0xf5, 0x21, 0x00


	//----- nvinfo : EIATTR_SPARSE_MMA_MASK
	.align		4
.L_9:
        /*0018*/ 	.byte	0x03, 0x50
        /*001a*/ 	.short	0x0000


	//----- nvinfo : EIATTR_MAXREG_COUNT
	.align		4
        /*001c*/ 	.byte	0x03, 0x1b
        /*001e*/ 	.short	0x00ff


	//----- nvinfo : EIATTR_MERCURY_ISA_VERSION
	.align		4
        /*0020*/ 	.byte	0x03, 0x5f
        /*0022*/ 	.short	0x0101


	//----- nvinfo : EIATTR_VRC_CTA_INIT_COUNT
	.align		4
        /*0024*/ 	.byte	0x02, 0x4a
	.zero		1
	.zero		1


	//----- nvinfo : EIATTR_EXIT_INSTR_OFFSETS
	.align		4
        /*0028*/ 	.byte	0x04, 0x1c
        /*002a*/ 	.short	(.L_11 - .L_10)


	//   ....[0]....
.L_10:
        /*002c*/ 	.word	0x00000070


	//   ....[1]....
        /*0030*/ 	.word	0x000000c0


	//----- nvinfo : EIATTR_CBANK_PARAM_SIZE
	.align		4
.L_11:
        /*0034*/ 	.byte	0x03, 0x19
        /*0036*/ 	.short	0x0008


	//----- nvinfo : EIATTR_PARAM_CBANK
	.align		4
        /*0038*/ 	.byte	0x04, 0x0a
        /*003a*/ 	.short	(.L_13 - .L_12)
	.align		4
.L_12:
        /*003c*/ 	.word	index@(.nv.constant0._Z18validateCudaKernelPi)
        /*0040*/ 	.short	0x0380
        /*0042*/ 	.short	0x0008


	//----- nvinfo : EIATTR_SW_WAR
	.align		4
.L_13:
        /*0044*/ 	.byte	0x04, 0x36
        /*0046*/ 	.short	(.L_15 - .L_14)
.L_14:
        /*0048*/ 	.word	0x00000008
.L_15:


//--------------------- .nv.callgraph             --------------------------
	.section	.nv.callgraph,"",@"SHT_CUDA_CALLGRAPH"
	.align	4
	.sectionentsize	8
	.align		4
        /*0000*/ 	.word	0x00000000
	.align		4
        /*0004*/ 	.word	0xffffffff
	.align		4
        /*0008*/ 	.word	0x00000000
	.align		4
        /*000c*/ 	.word	0xfffffffe
	.align		4
        /*0010*/ 	.word	0x00000000
	.align		4
        /*0014*/ 	.word	0xfffffffd
	.align		4
        /*0018*/ 	.word	0x00000000
	.align		4
        /*001c*/ 	.word	0xfffffffc


//--------------------- .text._Z18validateCudaKernelPi --------------------------
	.section	.text._Z18validateCudaKernelPi,"ax",@progbits
	.align	128
        .global         _Z18validateCudaKernelPi
        .type           _Z18validateCudaKernelPi,@function
        .size           _Z18validateCudaKernelPi,(.L_x_1 - _Z18validateCudaKernelPi)
        .other          _Z18validateCudaKernelPi,@"STO_CUDA_ENTRY STV_DEFAULT"
_Z18validateCudaKernelPi:
.text._Z18validateCudaKernelPi:
[----:B------:R-:W-:Y:S08]  /*0000*/  LDC R1, c[0x0][0x37c] ;  /* 0x0000df00ff017b82 */ /* 0x000ff00000000800 */
[----:B------:R-:W0:Y:S01]  /*0010*/  S2UR UR4, SR_CTAID.X ;  /* 0x00000000000479c3 */ /* 0x000e220000002500 */
[----:B------:R-:W1:Y:S01]  /*0020*/  S2R R0, SR_TID.X ;  /* 0x0000000000007919 */ /* 0x000e620000002100 */
[----:B------:R-:W2:Y:S01]  /*0030*/  LDCU UR5, c[0x0][0x360] ;  /* 0x00006c00ff0577ac */ /* 0x000ea20008000800 */
[----:B0-----:R-:W-:-:S04]  /*0040*/  UIADD3 UR4, UPT, UPT, URZ, -UR4, URZ ;  /* 0x80000004ff047290 */ /* 0x001fc8000fffe0ff */
[----:B--2---:R-:W-:-:S06]  /*0050*/  UIMAD UR5, UR4, UR5, URZ ;  /* 0x00000005040572a4 */ /* 0x004fcc000f8e02ff */
[----:B-1----:R-:W-:-:S13]  /*0060*/  ISETP.NE.AND P0, PT, R0, UR5, PT ;  /* 0x0000000500007c0c */ /* 0x002fda000bf05270 */
[----:B------:R-:W-:Y:S05]  /*0070*/  @P0 EXIT ;  /* 0x000000000000094d */ /* 0x000fea0003800000 */
[----:B------:R-:W0:Y:S01]  /*0080*/  LDC.64 R2, c[0x0][0x380] ;  /* 0x0000e000ff027b82 */ /* 0x000e220000000a00 */
[----:B------:R-:W0:Y:S01]  /*0090*/  LDCU.64 UR4, c[0x0][0x358] ;  /* 0x00006b00ff0477ac */ /* 0x000e220008000a00 */
[----:B------:R-:W-:-:S05]  /*00a0*/  HFMA2 R5, -RZ, RZ, 0, 2.50339508056640625e-06 ;  /* 0x0000002aff057431 */ /* 0x000fca00000001ff */
[----:B0-----:R-:W-:Y:S01]  /*00b0*/  STG.E desc[UR4][R2.64], R5 ;  /* 0x0000000502007986 */ /* 0x001fe2000c101904 */
[----:B------:R-:W-:Y:S05]  /*00c0*/  EXIT ;  /* 0x000000000000794d */ /* 0x000fea0003800000 */
.L_x_0:
[----:B------:R-:W-:-:S00]  /*00d0*/  BRA `(.L_x_0) ;  /* 0xfffffffc00fc7947 */ /* 0x000fc0000383ffff */
[----:B------:R-:W-:-:S00]  /*00e0*/  NOP ;  /* 0x0000000000007918 */ /* 0x000fc00000000000 */
        /* <DEDUP_REMOVED lines=9> */
.L_x_1:


//--------------------- .nv.shared.reserved.0     --------------------------
	.section	.nv.shared.reserved.0,"aw",@nobits
	.weak		__nv_reservedSMEM_offset_0_alias
	.size		__nv_reservedSMEM_offset_0_alias, 0, 64
	.other		__nv_reservedSMEM_offset_0_alias,@"STO_CUDA_RESERVED_SHARED STV_DEFAULT"
__nv_reservedSMEM_offset_0_alias:
	.zero		0
	.zero		64


//--------------------- .nv.constant0._Z18validateCudaKernelPi --------------------------
	.section	.nv.constant0._Z18validateCudaKernelPi,"a",@progbits
	.sectionflags	@""
	.align	4
.nv.constant0._Z18validateCudaKernelPi:
	.zero		904


//--------------------- SYMBOLS --------------------------

	.type		.nv.reservedSmem.offset0,@object
	.size		.nv.reservedSmem.offset0,0x4
